//
// Generated by NVIDIA NVVM Compiler
//
// Compiler Build ID: CL-36424714
// Cuda compilation tools, release 13.0, V13.0.88
// Based on NVVM 20.0.0
//

.version 9.0
.target sm_100
.address_size 64

	// .globl	_Z16prefixsum_kernelPfS_i
// _ZZ16prefixsum_kernelPfS_iE3S_A has been demoted

.visible .entry _Z16prefixsum_kernelPfS_i(
	.param .u64 .ptr .align 1 _Z16prefixsum_kernelPfS_i_param_0,
	.param .u64 .ptr .align 1 _Z16prefixsum_kernelPfS_i_param_1,
	.param .u32 _Z16prefixsum_kernelPfS_i_param_2
)
{
	.reg .pred 	%p<11>;
	.reg .b32 	%r<36>;
	.reg .b32 	%f<20>;
	.reg .b64 	%rd<13>;
	// demoted variable
	.shared .align 4 .b8 _ZZ16prefixsum_kernelPfS_iE3S_A[128];
	ld.param.u64 	%rd3, [_Z16prefixsum_kernelPfS_i_param_0];
	ld.param.u64 	%rd4, [_Z16prefixsum_kernelPfS_i_param_1];
	ld.param.u32 	%r11, [_Z16prefixsum_kernelPfS_i_param_2];
	cvta.to.global.u64 	%rd1, %rd4;
	cvta.to.global.u64 	%rd2, %rd3;
	mov.u32 	%r1, %tid.x;
	mov.u32 	%r2, %ntid.x;
	mov.u32 	%r12, %ctaid.x;
	mul.lo.s32 	%r13, %r2, %r12;
	shl.b32 	%r14, %r13, 1;
	add.s32 	%r3, %r14, %r1;
	setp.ge.s32 	%p1, %r3, %r11;
	shl.b32 	%r15, %r1, 2;
	mov.u32 	%r16, _ZZ16prefixsum_kernelPfS_iE3S_A;
	add.s32 	%r4, %r16, %r15;
	@%p1 bra 	$L__BB0_2;
	mul.wide.s32 	%rd5, %r3, 4;
	add.s64 	%rd6, %rd2, %rd5;
	ld.global.f32 	%f1, [%rd6];
	st.shared.f32 	[%r4], %f1;
$L__BB0_2:
	add.s32 	%r5, %r3, %r2;
	setp.ge.u32 	%p2, %r5, %r11;
	shl.b32 	%r17, %r2, 2;
	add.s32 	%r6, %r4, %r17;
	@%p2 bra 	$L__BB0_4;
	mul.wide.u32 	%rd7, %r5, 4;
	add.s64 	%rd8, %rd2, %rd7;
	ld.global.f32 	%f2, [%rd8];
	st.shared.f32 	[%r6], %f2;
$L__BB0_4:
	bar.sync 	0;
	add.s32 	%r7, %r1, 1;
	mov.b32 	%r35, 1;
$L__BB0_5:
	bar.sync 	0;
	shl.b32 	%r9, %r35, 1;
	mul.lo.s32 	%r10, %r9, %r7;
	setp.gt.u32 	%p3, %r10, 32;
	@%p3 bra 	$L__BB0_7;
	sub.s32 	%r19, %r10, %r35;
	shl.b32 	%r20, %r19, 2;
	add.s32 	%r22, %r16, %r20;
	ld.shared.f32 	%f3, [%r22+-4];
	shl.b32 	%r23, %r35, 2;
	add.s32 	%r24, %r22, %r23;
	ld.shared.f32 	%f4, [%r24+-4];
	add.f32 	%f5, %f3, %f4;
	st.shared.f32 	[%r24+-4], %f5;
$L__BB0_7:
	setp.le.u32 	%p4, %r9, %r2;
	mov.u32 	%r35, %r9;
	@%p4 bra 	$L__BB0_5;
	bar.sync 	0;
	bar.sync 	0;
	setp.ne.s32 	%p5, %r1, 0;
	@%p5 bra 	$L__BB0_10;
	ld.shared.f32 	%f6, [_ZZ16prefixsum_kernelPfS_iE3S_A+60];
	ld.shared.f32 	%f7, [_ZZ16prefixsum_kernelPfS_iE3S_A+92];
	add.f32 	%f8, %f6, %f7;
	st.shared.f32 	[_ZZ16prefixsum_kernelPfS_iE3S_A+92], %f8;
$L__BB0_10:
	bar.sync 	0;
	bar.sync 	0;
	setp.gt.u32 	%p6, %r1, 2;
	@%p6 bra 	$L__BB0_12;
	shl.b32 	%r25, %r7, 5;
	add.s32 	%r27, %r16, %r25;
	ld.shared.f32 	%f9, [%r27+-4];
	ld.shared.f32 	%f10, [%r27+12];
	add.f32 	%f11, %f9, %f10;
	st.shared.f32 	[%r27+12], %f11;
$L__BB0_12:
	bar.sync 	0;
	bar.sync 	0;
	setp.gt.u32 	%p7, %r1, 6;
	@%p7 bra 	$L__BB0_14;
	shl.b32 	%r28, %r7, 4;
	add.s32 	%r30, %r16, %r28;
	ld.shared.f32 	%f12, [%r30+-4];
	ld.shared.f32 	%f13, [%r30+4];
	add.f32 	%f14, %f12, %f13;
	st.shared.f32 	[%r30+4], %f14;
$L__BB0_14:
	bar.sync 	0;
	bar.sync 	0;
	setp.gt.u32 	%p8, %r1, 14;
	@%p8 bra 	$L__BB0_16;
	shl.b32 	%r31, %r7, 3;
	add.s32 	%r33, %r16, %r31;
	ld.shared.f32 	%f15, [%r33+-4];
	ld.shared.f32 	%f16, [%r33];
	add.f32 	%f17, %f15, %f16;
	st.shared.f32 	[%r33], %f17;
$L__BB0_16:
	setp.ge.s32 	%p9, %r3, %r11;
	bar.sync 	0;
	@%p9 bra 	$L__BB0_18;
	ld.shared.f32 	%f18, [%r4];
	mul.wide.s32 	%rd9, %r3, 4;
	add.s64 	%rd10, %rd1, %rd9;
	st.global.f32 	[%rd10], %f18;
$L__BB0_18:
	sub.s32 	%r34, %r11, %r2;
	setp.ge.u32 	%p10, %r3, %r34;
	@%p10 bra 	$L__BB0_20;
	ld.shared.f32 	%f19, [%r6];
	mul.wide.u32 	%rd11, %r5, 4;
	add.s64 	%rd12, %rd1, %rd11;
	st.global.f32 	[%rd12], %f19;
$L__BB0_20:
	bar.sync 	0;
	ret;

}


// ===== COMPILED SASS (sm_100) =====

	.target	sm_100

	.elftype	@"ET_EXEC"


//--------------------- .note.nv.tkinfo           --------------------------
	.section	.note.nv.tkinfo,"",@"SHT_NOTE"
	.sectionflags	@"SHF_NOTE_NV_TKINFO"
	.tkinfo
        /*0018*/ 	.word	0x00000002
        /*0030*/ 	.string	""
        /*0030*/ 	.string	"ptxas"
        /*0030*/ 	.string	"Cuda compilation tools, release 13.0, V13.0.88"
        /*0030*/ 	.string	"Build cuda_13.0.r13.0/compiler.36424714_0"
        /*0030*/ 	.string	"-arch sm_100 -m 64 "



//--------------------- .note.nv.cuinfo           --------------------------
	.section	.note.nv.cuinfo,"",@"SHT_NOTE"
	.sectionflags	@"SHF_NOTE_NV_CUINFO"
        /*0018*/ 	.short	0x0002
        /*001a*/ 	.short	0x0064
        /*001c*/ 	.short	0x0082
	.zero		2


//--------------------- .nv.info                  --------------------------
	.section	.nv.info,"",@"SHT_CUDA_INFO"
	.align	4


	//----- nvinfo : EIATTR_REGCOUNT
	.align		4
        /*0000*/ 	.byte	0x04, 0x2f
        /*0002*/ 	.short	(.L_1 - .L_0)
	.align		4
.L_0:
        /*0004*/ 	.word	index@(_Z16prefixsum_kernelPfS_i)
        /*0008*/ 	.word	0x00000012


	//----- nvinfo : EIATTR_FRAME_SIZE
	.align		4
.L_1:
        /*000c*/ 	.byte	0x04, 0x11
        /*000e*/ 	.short	(.L_3 - .L_2)
	.align		4
.L_2:
        /*0010*/ 	.word	index@(_Z16prefixsum_kernelPfS_i)
        /*0014*/ 	.word	0x00000000


	//----- nvinfo : EIATTR_MIN_STACK_SIZE
	.align		4
.L_3:
        /*0018*/ 	.byte	0x04, 0x12
        /*001a*/ 	.short	(.L_5 - .L_4)
	.align		4
.L_4:
        /*001c*/ 	.word	index@(_Z16prefixsum_kernelPfS_i)
        /*0020*/ 	.word	0x00000000
.L_5:


//--------------------- .nv.compat                --------------------------
	.section	.nv.compat,"",@"SHT_CUDA_COMPAT_INFO"
	.align	4
        /*0000*/ 	.byte	0x02, 0x09, 0x00, 0x00, 0x02, 0x02, 0x01, 0x00, 0x02, 0x05, 0x05, 0x00, 0x03, 0x07, 0x01, 0x01
        /*0010*/ 	.byte	0x02, 0x03, 0x00, 0x00, 0x02, 0x06, 0x01, 0x00, 0x04, 0x0b, 0x08, 0x00, 0x09, 0x00, 0x00, 0x00
        /*0020*/ 	.byte	0x00, 0x00, 0x00, 0x00


//--------------------- .nv.info._Z16prefixsum_kernelPfS_i --------------------------
	.section	.nv.info._Z16prefixsum_kernelPfS_i,"",@"SHT_CUDA_INFO"
	.sectionflags	@""
	.align	4


	//----- nvinfo : EIATTR_CUDA_API_VERSION
	.align		4
        /*0000*/ 	.byte	0x04, 0x37
        /*0002*/ 	.short	(.L_7 - .L_6)
.L_6:
        /*0004*/ 	.word	0x00000082


	//----- nvinfo : EIATTR_KPARAM_INFO
	.align		4
.L_7:
        /*0008*/ 	.byte	0x04, 0x17
        /*000a*/ 	.short	(.L_9 - .L_8)
.L_8:
        /*000c*/ 	.word	0x00000000
        /*0010*/ 	.short	0x0002
        /*0012*/ 	.short	0x0010
        /*0014*/ 	.byte	0x00, 0xf0, 0x11, 0x00


	//----- nvinfo : EIATTR_KPARAM_INFO
	.align		4
.L_9:
        /*0018*/ 	.byte	0x04, 0x17
        /*001a*/ 	.short	(.L_11 - .L_10)
.L_10:
        /*001c*/ 	.word	0x00000000
        /*0020*/ 	.short	0x0001
        /*0022*/ 	.short	0x0008
        /*0024*/ 	.byte	0x00, 0xf5, 0x21, 0x00


	//----- nvinfo : EIATTR_KPARAM_INFO
	.align		4
.L_11:
        /*0028*/ 	.byte	0x04, 0x17
        /*002a*/ 	.short	(.L_13 - .L_12)
.L_12:
        /*002c*/ 	.word	0x00000000
        /*0030*/ 	.short	0x0000
        /*0032*/ 	.short	0x0000
        /*0034*/ 	.byte	0x00, 0xf5, 0x21, 0x00


	//----- nvinfo : EIATTR_SPARSE_MMA_MASK
	.align		4
.L_13:
        /*0038*/ 	.byte	0x03, 0x50
        /*003a*/ 	.short	0x0000


	//----- nvinfo : EIATTR_MAXREG_COUNT
	.align		4
        /*003c*/ 	.byte	0x03, 0x1b
        /*003e*/ 	.short	0x00ff


	//----- nvinfo : EIATTR_NUM_BARRIERS
	.align		4
        /*0040*/ 	.byte	0x02, 0x4c
        /*0042*/ 	.byte	0x01
	.zero		1


	//----- nvinfo : EIATTR_MERCURY_ISA_VERSION
	.align		4
        /*0044*/ 	.byte	0x03, 0x5f
        /*0046*/ 	.short	0x0101


	//----- nvinfo : EIATTR_VRC_CTA_INIT_COUNT
	.align		4
        /*0048*/ 	.byte	0x02, 0x4a
	.zero		1
	.zero		1


	//----- nvinfo : EIATTR_EXIT_INSTR_OFFSETS
	.align		4
        /*004c*/ 	.byte	0x04, 0x1c
        /*004e*/ 	.short	(.L_15 - .L_14)


	//   ....[0]....
.L_14:
        /*0050*/ 	.word	0x000005a0


	//----- nvinfo : EIATTR_CBANK_PARAM_SIZE
	.align		4
.L_15:
        /*0054*/ 	.byte	0x03, 0x19
        /*0056*/ 	.short	0x0014


	//----- nvinfo : EIATTR_PARAM_CBANK
	.align		4
        /*0058*/ 	.byte	0x04, 0x0a
        /*005a*/ 	.short	(.L_17 - .L_16)
	.align		4
.L_16:
        /*005c*/ 	.word	index@(.nv.constant0._Z16prefixsum_kernelPfS_i)
        /*0060*/ 	.short	0x0380
        /*0062*/ 	.short	0x0014


	//----- nvinfo : EIATTR_SW_WAR
	.align		4
.L_17:
        /*0064*/ 	.byte	0x04, 0x36
        /*0066*/ 	.short	(.L_19 - .L_18)
.L_18:
        /*0068*/ 	.word	0x00000008
.L_19:


//--------------------- .nv.callgraph             --------------------------
	.section	.nv.callgraph,"",@"SHT_CUDA_CALLGRAPH"
	.align	4
	.sectionentsize	8
	.align		4
        /*0000*/ 	.word	0x00000000
	.align		4
        /*0004*/ 	.word	0xffffffff
	.align		4
        /*0008*/ 	.word	0x00000000
	.align		4
        /*000c*/ 	.word	0xfffffffe
	.align		4
        /*0010*/ 	.word	0x00000000
	.align		4
        /*0014*/ 	.word	0xfffffffd
	.align		4
        /*0018*/ 	.word	0x00000000
	.align		4
        /*001c*/ 	.word	0xfffffffc


//--------------------- .text._Z16prefixsum_kernelPfS_i --------------------------
	.section	.text._Z16prefixsum_kernelPfS_i,"ax",@progbits
	.align	128
        .global         _Z16prefixsum_kernelPfS_i
        .type           _Z16prefixsum_kernelPfS_i,@function
        .size           _Z16prefixsum_kernelPfS_i,(.L_x_2 - _Z16prefixsum_kernelPfS_i)
        .other          _Z16prefixsum_kernelPfS_i,@"STO_CUDA_ENTRY STV_DEFAULT"
_Z16prefixsum_kernelPfS_i:
.text._Z16prefixsum_kernelPfS_i:
[----:B------:R-:W-:Y:S01]  /*0000*/  LDC R1, c[0x0][0x37c] ;  /* 0x0000df00ff017b82 */ /* 0x000fe20000000800 */
[----:B------:R-:W0:Y:S07]  /*0010*/  S2R R4, SR_TID.X ;  /* 0x0000000000047919 */ /* 0x000e2e0000002100 */
[----:B------:R-:W1:Y:S01]  /*0020*/  S2UR UR4, SR_CTAID.X ;  /* 0x00000000000479c3 */ /* 0x000e620000002500 */
[----:B------:R-:W2:Y:S01]  /*0030*/  LDCU UR5, c[0x0][0x390] ;  /* 0x00007200ff0577ac */ /* 0x000ea20008000800 */
[----:B------:R-:W3:Y:S06]  /*0040*/  LDCU.64 UR6, c[0x0][0x358] ;  /* 0x00006b00ff0677ac */ /* 0x000eec0008000a00 */
[----:B------:R-:W1:Y:S02]  /*0050*/  LDC R3, c[0x0][0x360] ;  /* 0x0000d800ff037b82 */ /* 0x000e640000000800 */
[----:B-1----:R-:W-:-:S04]  /*0060*/  IMAD R5, R3, UR4, RZ ;  /* 0x0000000403057c24 */ /* 0x002fc8000f8e02ff */
[----:B0-----:R-:W-:-:S05]  /*0070*/  IMAD R2, R5, 0x2, R4 ;  /* 0x0000000205027824 */ /* 0x001fca00078e0204 */
[C---:B------:R-:W-:Y:S02]  /*0080*/  IADD3 R0, PT, PT, R2.reuse, R3, RZ ;  /* 0x0000000302007210 */ /* 0x040fe40007ffe0ff */
[----:B--2---:R-:W-:Y:S02]  /*0090*/  ISETP.GE.AND P0, PT, R2, UR5, PT ;  /* 0x0000000502007c0c */ /* 0x004fe4000bf06270 */
[----:B------:R-:W-:-:S11]  /*00a0*/  ISETP.GE.U32.AND P1, PT, R0, UR5, PT ;  /* 0x0000000500007c0c */ /* 0x000fd6000bf26070 */
[----:B------:R-:W0:Y:S08]  /*00b0*/  @!P0 LDC.64 R8, c[0x0][0x380] ;  /* 0x0000e000ff088b82 */ /* 0x000e300000000a00 */
[----:B------:R-:W1:Y:S01]  /*00c0*/  @!P1 LDC.64 R10, c[0x0][0x380] ;  /* 0x0000e000ff0a9b82 */ /* 0x000e620000000a00 */
[----:B0-----:R-:W-:-:S06]  /*00d0*/  @!P0 IMAD.WIDE R8, R2, 0x4, R8 ;  /* 0x0000000402088825 */ /* 0x001fcc00078e0208 */
[----:B---3--:R0:W2:Y:S01]  /*00e0*/  @!P0 LDG.E R9, desc[UR6][R8.64] ;  /* 0x0000000608098981 */ /* 0x0080a2000c1e1900 */
[----:B-1----:R-:W-:-:S06]  /*00f0*/  @!P1 IMAD.WIDE.U32 R10, R0, 0x4, R10 ;  /* 0x00000004000a9825 */ /* 0x002fcc00078e000a */
[----:B------:R-:W3:Y:S01]  /*0100*/  @!P1 LDG.E R10, desc[UR6][R10.64] ;  /* 0x000000060a0a9981 */ /* 0x000ee2000c1e1900 */
[----:B------:R-:W1:Y:S01]  /*0110*/  S2UR UR5, SR_CgaCtaId ;  /* 0x00000000000579c3 */ /* 0x000e620000008800 */
[----:B------:R-:W-:Y:S02]  /*0120*/  UMOV UR4, 0x400 ;  /* 0x0000040000047882 */ /* 0x000fe40000000000 */
[----:B-1----:R-:W-:-:S06]  /*0130*/  ULEA UR4, UR5, UR4, 0x18 ;  /* 0x0000000405047291 */ /* 0x002fcc000f8ec0ff */
[----:B------:R-:W-:-:S05]  /*0140*/  IMAD.U32 R7, RZ, RZ, UR4 ;  /* 0x00000004ff077e24 */ /* 0x000fca000f8e00ff */
[----:B------:R-:W-:-:S05]  /*0150*/  LEA R6, R4, R7, 0x2 ;  /* 0x0000000704067211 */ /* 0x000fca00078e10ff */
[----:B------:R-:W-:Y:S02]  /*0160*/  IMAD R5, R3, 0x4, R6 ;  /* 0x0000000403057824 */ /* 0x000fe400078e0206 */
[----:B------:R-:W-:Y:S02]  /*0170*/  HFMA2 R12, -RZ, RZ, 0, 5.9604644775390625e-08 ;  /* 0x00000001ff0c7431 */ /* 0x000fe400000001ff */
[----:B0-----:R-:W-:Y:S01]  /*0180*/  VIADD R8, R4, 0x1 ;  /* 0x0000000104087836 */ /* 0x001fe20000000000 */
[----:B--2---:R0:W-:Y:S04]  /*0190*/  @!P0 STS [R6], R9 ;  /* 0x0000000906008388 */ /* 0x0041e80000000800 */
[----:B---3--:R0:W-:Y:S01]  /*01a0*/  @!P1 STS [R5], R10 ;  /* 0x0000000a05009388 */ /* 0x0081e20000000800 */
[----:B------:R-:W-:Y:S06]  /*01b0*/  BAR.SYNC.DEFER_BLOCKING 0x0 ;  /* 0x0000000000007b1d */ /* 0x000fec0000010000 */
.L_x_0:
[----:B------:R-:W-:Y:S01]  /*01c0*/  SHF.L.U32 R13, R12, 0x1, RZ ;  /* 0x000000010c0d7819 */ /* 0x000fe200000006ff */
[----:B------:R-:W-:Y:S04]  /*01d0*/  BAR.SYNC.DEFER_BLOCKING 0x0 ;  /* 0x0000000000007b1d */ /* 0x000fe80000010000 */
[----:B0-----:R-:W-:-:S05]  /*01e0*/  IMAD R9, R8, R13, RZ ;  /* 0x0000000d08097224 */ /* 0x001fca00078e02ff */
[----:B------:R-:W-:-:S13]  /*01f0*/  ISETP.GT.U32.AND P0, PT, R9, 0x20, PT ;  /* 0x000000200900780c */ /* 0x000fda0003f04070 */
[----:B------:R-:W-:-:S05]  /*0200*/  @!P0 IMAD.IADD R10, R9, 0x1, -R12 ;  /* 0x00000001090a8824 */ /* 0x000fca00078e0a0c */
[----:B------:R-:W-:-:S05]  /*0210*/  @!P0 LEA R9, R10, R7, 0x2 ;  /* 0x000000070a098211 */ /* 0x000fca00078e10ff */
[----:B------:R-:W-:Y:S02]  /*0220*/  @!P0 IMAD R10, R12, 0x4, R9 ;  /* 0x000000040c0a8824 */ /* 0x000fe400078e0209 */
[----:B------:R-:W-:Y:S04]  /*0230*/  @!P0 LDS R9, [R9+-0x4] ;  /* 0xfffffc0009098984 */ /* 0x000fe80000000800 */
[----:B------:R-:W0:Y:S02]  /*0240*/  @!P0 LDS R12, [R10+-0x4] ;  /* 0xfffffc000a0c8984 */ /* 0x000e240000000800 */
[----:B0-----:R-:W-:Y:S01]  /*0250*/  @!P0 FADD R11, R9, R12 ;  /* 0x0000000c090b8221 */ /* 0x001fe20000000000 */
[----:B------:R-:W-:-:S04]  /*0260*/  MOV R12, R13 ;  /* 0x0000000d000c7202 */ /* 0x000fc80000000f00 */
[----:B------:R1:W-:Y:S01]  /*0270*/  @!P0 STS [R10+-0x4], R11 ;  /* 0xfffffc0b0a008388 */ /* 0x0003e20000000800 */
[----:B------:R-:W-:-:S13]  /*0280*/  ISETP.GT.U32.AND P0, PT, R13, R3, PT ;  /* 0x000000030d00720c */ /* 0x000fda0003f04070 */
[----:B-1----:R-:W-:Y:S05]  /*0290*/  @!P0 BRA `(.L_x_0) ;  /* 0xfffffffc00c88947 */ /* 0x002fea000383ffff */
[----:B------:R-:W-:Y:S08]  /*02a0*/  BAR.SYNC.DEFER_BLOCKING 0x0 ;  /* 0x0000000000007b1d */ /* 0x000ff00000010000 */
[----:B------:R-:W-:Y:S01]  /*02b0*/  BAR.SYNC.DEFER_BLOCKING 0x0 ;  /* 0x0000000000007b1d */ /* 0x000fe20000010000 */
[C---:B------:R-:W-:Y:S02]  /*02c0*/  ISETP.NE.AND P0, PT, R4.reuse, RZ, PT ;  /* 0x000000ff0400720c */ /* 0x040fe40003f05270 */
[----:B------:R-:W-:-:S02]  /*02d0*/  ISETP.GT.U32.AND P1, PT, R4, 0x2, PT ;  /* 0x000000020400780c */ /* 0x000fc40003f24070 */
[----:B------:R-:W-:Y:S01]  /*02e0*/  ISETP.GT.U32.AND P2, PT, R4, 0x6, PT ;  /* 0x000000060400780c */ /* 0x000fe20003f44070 */
[----:B------:R-:W0:Y:S08]  /*02f0*/  LDCU UR4, c[0x0][0x390] ;  /* 0x00007200ff0477ac */ /* 0x000e300008000800 */
[----:B------:R-:W1:Y:S01]  /*0300*/  @!P0 S2R R9, SR_CgaCtaId ;  /* 0x0000000000098919 */ /* 0x000e620000008800 */
[----:B------:R-:W-:-:S02]  /*0310*/  @!P0 MOV R8, 0x400 ;  /* 0x0000040000088802 */ /* 0x000fc40000000f00 */
[----:B0-----:R-:W-:Y:S02]  /*0320*/  IADD3 R3, PT, PT, -R3, UR4, RZ ;  /* 0x0000000403037c10 */ /* 0x001fe4000fffe1ff */
[----:B-1----:R-:W-:-:S04]  /*0330*/  @!P0 LEA R7, R9, R8, 0x18 ;  /* 0x0000000809078211 */ /* 0x002fc800078ec0ff */
[C---:B------:R-:W-:Y:S01]  /*0340*/  @!P2 LEA R13, R4.reuse, R7, 0x4 ;  /* 0x00000007040da211 */ /* 0x040fe200078e20ff */
[----:B------:R-:W-:Y:S01]  /*0350*/  @!P0 LDS R8, [R7+0x3c] ;  /* 0x00003c0007088984 */ /* 0x000fe20000000800 */
[----:B------:R-:W-:-:S03]  /*0360*/  @!P1 IMAD R12, R4, 0x20, R7 ;  /* 0x00000020040c9824 */ /* 0x000fc600078e0207 */
[----:B------:R-:W0:Y:S02]  /*0370*/  @!P0 LDS R9, [R7+0x5c] ;  /* 0x00005c0007098984 */ /* 0x000e240000000800 */
[----:B0-----:R-:W-:-:S05]  /*0380*/  @!P0 FADD R8, R8, R9 ;  /* 0x0000000908088221 */ /* 0x001fca0000000000 */
[----:B------:R-:W-:Y:S01]  /*0390*/  @!P0 STS [R7+0x5c], R8 ;  /* 0x00005c0807008388 */ /* 0x000fe20000000800 */
[----:B------:R-:W-:Y:S08]  /*03a0*/  BAR.SYNC.DEFER_BLOCKING 0x0 ;  /* 0x0000000000007b1d */ /* 0x000ff00000010000 */
[----:B------:R-:W-:Y:S01]  /*03b0*/  BAR.SYNC.DEFER_BLOCKING 0x0 ;  /* 0x0000000000007b1d */ /* 0x000fe20000010000 */
[----:B------:R-:W-:-:S13]  /*03c0*/  ISETP.GT.U32.AND P0, PT, R4, 0xe, PT ;  /* 0x0000000e0400780c */ /* 0x000fda0003f04070 */
[----:B------:R-:W-:Y:S01]  /*03d0*/  @!P0 IMAD R15, R4, 0x8, R7 ;  /* 0x00000008040f8824 */ /* 0x000fe200078e0207 */
[----:B------:R-:W-:Y:S04]  /*03e0*/  @!P1 LDS R9, [R12+0x1c] ;  /* 0x00001c000c099984 */ /* 0x000fe80000000800 */
[----:B------:R-:W0:Y:S02]  /*03f0*/  @!P1 LDS R10, [R12+0x2c] ;  /* 0x00002c000c0a9984 */ /* 0x000e240000000800 */
[----:B0-----:R-:W-:-:S05]  /*0400*/  @!P1 FADD R9, R9, R10 ;  /* 0x0000000a09099221 */ /* 0x001fca0000000000 */
[----:B------:R-:W-:Y:S01]  /*0410*/  @!P1 STS [R12+0x2c], R9 ;  /* 0x00002c090c009388 */ /* 0x000fe20000000800 */
[----:B------:R-:W-:Y:S08]  /*0420*/  BAR.SYNC.DEFER_BLOCKING 0x0 ;  /* 0x0000000000007b1d */ /* 0x000ff00000010000 */
[----:B------:R-:W-:Y:S01]  /*0430*/  BAR.SYNC.DEFER_BLOCKING 0x0 ;  /* 0x0000000000007b1d */ /* 0x000fe20000010000 */
[----:B------:R-:W-:-:S05]  /*0440*/  ISETP.GE.U32.AND P1, PT, R2, R3, PT ;  /* 0x000000030200720c */ /* 0x000fca0003f26070 */
[----:B------:R-:W-:Y:S04]  /*0450*/  @!P2 LDS R8, [R13+0xc] ;  /* 0x00000c000d08a984 */ /* 0x000fe80000000800 */
[----:B------:R-:W0:Y:S02]  /*0460*/  @!P2 LDS R11, [R13+0x14] ;  /* 0x000014000d0ba984 */ /* 0x000e240000000800 */
[----:B0-----:R-:W-:Y:S02]  /*0470*/  @!P2 FADD R8, R8, R11 ;  /* 0x0000000b0808a221 */ /* 0x001fe40000000000 */
[----:B------:R-:W0:Y:S03]  /*0480*/  @!P1 LDC.64 R10, c[0x0][0x388] ;  /* 0x0000e200ff0a9b82 */ /* 0x000e260000000a00 */
[----:B------:R1:W-:Y:S05]  /*0490*/  @!P2 STS [R13+0x14], R8 ;  /* 0x000014080d00a388 */ /* 0x0003ea0000000800 */
[----:B------:R-:W-:Y:S08]  /*04a0*/  BAR.SYNC.DEFER_BLOCKING 0x0 ;  /* 0x0000000000007b1d */ /* 0x000ff00000010000 */
[----:B------:R-:W-:Y:S01]  /*04b0*/  BAR.SYNC.DEFER_BLOCKING 0x0 ;  /* 0x0000000000007b1d */ /* 0x000fe20000010000 */
[----:B------:R-:W-:-:S13]  /*04c0*/  ISETP.GE.AND P2, PT, R2, UR4, PT ;  /* 0x0000000402007c0c */ /* 0x000fda000bf46270 */
[----:B-1----:R-:W1:Y:S01]  /*04d0*/  @!P2 LDC.64 R8, c[0x0][0x388] ;  /* 0x0000e200ff08ab82 */ /* 0x002e620000000a00 */
[----:B------:R-:W-:Y:S04]  /*04e0*/  @!P0 LDS R4, [R15+0x4] ;  /* 0x000004000f048984 */ /* 0x000fe80000000800 */
[----:B------:R-:W2:Y:S01]  /*04f0*/  @!P0 LDS R7, [R15+0x8] ;  /* 0x000008000f078984 */ /* 0x000ea20000000800 */
[----:B-1----:R-:W-:-:S04]  /*0500*/  @!P2 IMAD.WIDE R2, R2, 0x4, R8 ;  /* 0x000000040202a825 */ /* 0x002fc800078e0208 */
[----:B0-----:R-:W-:-:S04]  /*0510*/  @!P1 IMAD.WIDE.U32 R8, R0, 0x4, R10 ;  /* 0x0000000400089825 */ /* 0x001fc800078e000a */
[----:B--2---:R-:W-:-:S05]  /*0520*/  @!P0 FADD R4, R4, R7 ;  /* 0x0000000704048221 */ /* 0x004fca0000000000 */
[----:B------:R-:W-:Y:S01]  /*0530*/  @!P0 STS [R15+0x8], R4 ;  /* 0x000008040f008388 */ /* 0x000fe20000000800 */
[----:B------:R-:W-:Y:S06]  /*0540*/  BAR.SYNC.DEFER_BLOCKING 0x0 ;  /* 0x0000000000007b1d */ /* 0x000fec0000010000 */
[----:B------:R-:W0:Y:S04]  /*0550*/  @!P2 LDS R7, [R6] ;  /* 0x000000000607a984 */ /* 0x000e280000000800 */
[----:B------:R-:W1:Y:S04]  /*0560*/  @!P1 LDS R5, [R5] ;  /* 0x0000000005059984 */ /* 0x000e680000000800 */
[----:B0-----:R-:W-:Y:S04]  /*0570*/  @!P2 STG.E desc[UR6][R2.64], R7 ;  /* 0x000000070200a986 */ /* 0x001fe8000c101906 */
[----:B-1----:R-:W-:Y:S01]  /*0580*/  @!P1 STG.E desc[UR6][R8.64], R5 ;  /* 0x0000000508009986 */ /* 0x002fe2000c101906 */
[----:B------:R-:W-:Y:S06]  /*0590*/  BAR.SYNC.DEFER_BLOCKING 0x0 ;  /* 0x0000000000007b1d */ /* 0x000fec0000010000 */
[----:B------:R-:W-:Y:S05]  /*05a0*/  EXIT ;  /* 0x000000000000794d */ /* 0x000fea0003800000 */
.L_x_1:
[----:B------:R-:W-:-:S00]  /*05b0*/  BRA `(.L_x_1) ;  /* 0xfffffffc00fc7947 */ /* 0x000fc0000383ffff */
[----:B------:R-:W-:-:S00]  /*05c0*/  NOP ;  /* 0x0000000000007918 */ /* 0x000fc00000000000 */
        /* <DEDUP_REMOVED lines=11> */
.L_x_2:


//--------------------- .nv.shared._Z16prefixsum_kernelPfS_i --------------------------
	.section	.nv.shared._Z16prefixsum_kernelPfS_i,"aw",@nobits
	.sectionflags	@""
	.align	4
.nv.shared._Z16prefixsum_kernelPfS_i:
	.zero		1152


//--------------------- .nv.shared.reserved.0     --------------------------
	.section	.nv.shared.reserved.0,"aw",@nobits
	.weak		__nv_reservedSMEM_offset_0_alias
	.size		__nv_reservedSMEM_offset_0_alias, 0, 64
	.other		__nv_reservedSMEM_offset_0_alias,@"STO_CUDA_RESERVED_SHARED STV_DEFAULT"
__nv_reservedSMEM_offset_0_alias:
	.zero		0
	.zero		64


//--------------------- .nv.constant0._Z16prefixsum_kernelPfS_i --------------------------
	.section	.nv.constant0._Z16prefixsum_kernelPfS_i,"a",@progbits
	.sectionflags	@""
	.align	4
.nv.constant0._Z16prefixsum_kernelPfS_i:
	.zero		916


//--------------------- SYMBOLS --------------------------

	.type		.nv.reservedSmem.offset0,@object
	.size		.nv.reservedSmem.offset0,0x4
	.type		.nv.reservedSmem.cap,@object
	.size		.nv.reservedSmem.cap,0x4
